	.headerflags	@"EF_CUDA_TEXMODE_UNIFIED EF_CUDA_64BIT_ADDRESS EF_CUDA_SM75 EF_CUDA_VIRTUAL_SM(EF_CUDA_SM75)"
	.elftype	@"ET_EXEC"


//--------------------- .nv.info                  --------------------------
	.section	.nv.info,"",@"SHT_CUDA_INFO"
	.align	4


	//----- nvinfo : EIATTR_REGCOUNT
	.align		4
        /*0000*/ 	.byte	0x04, 0x2f
        /*0002*/ 	.short	(.L_1 - .L_0)
	.align		4
.L_0:
        /*0004*/ 	.word	index@(matmul_kernel)
        /*0008*/ 	.word	0x00000022


	//----- nvinfo : EIATTR_FRAME_SIZE
	.align		4
.L_1:
        /*000c*/ 	.byte	0x04, 0x11
        /*000e*/ 	.short	(.L_3 - .L_2)
	.align		4
.L_2:
        /*0010*/ 	.word	index@(matmul_kernel)
        /*0014*/ 	.word	0x00000000


	//----- nvinfo : EIATTR_MIN_STACK_SIZE
	.align		4
.L_3:
        /*0018*/ 	.byte	0x04, 0x12
        /*001a*/ 	.short	(.L_5 - .L_4)
	.align		4
.L_4:
        /*001c*/ 	.word	index@(matmul_kernel)
        /*0020*/ 	.word	0x00000000
.L_5:


//--------------------- .nv.info.matmul_kernel    --------------------------
	.section	.nv.info.matmul_kernel,"",@"SHT_CUDA_INFO"
	.sectionflags	@""
	.align	4


	//----- nvinfo : EIATTR_SW_WAR
	.align		4
        /*0000*/ 	.byte	0x04, 0x36
        /*0002*/ 	.short	(.L_7 - .L_6)
.L_6:
        /*0004*/ 	.word	0x00000001


	//----- nvinfo : EIATTR_CUDA_API_VERSION
	.align		4
.L_7:
        /*0008*/ 	.byte	0x04, 0x37
        /*000a*/ 	.short	(.L_9 - .L_8)
.L_8:
        /*000c*/ 	.word	0x00000080


	//----- nvinfo : EIATTR_PARAM_CBANK
	.align		4
.L_9:
        /*0010*/ 	.byte	0x04, 0x0a
        /*0012*/ 	.short	(.L_11 - .L_10)
	.align		4
.L_10:
        /*0014*/ 	.word	index@(.nv.constant0.matmul_kernel)
        /*0018*/ 	.short	0x0160
        /*001a*/ 	.short	0x0038


	//----- nvinfo : EIATTR_CBANK_PARAM_SIZE
	.align		4
.L_11:
        /*001c*/ 	.byte	0x03, 0x19
        /*001e*/ 	.short	0x0038


	//----- nvinfo : EIATTR_KPARAM_INFO
	.align		4
        /*0020*/ 	.byte	0x04, 0x17
        /*0022*/ 	.short	(.L_13 - .L_12)
.L_12:
        /*0024*/ 	.word	0x00000000
        /*0028*/ 	.short	0x0009
        /*002a*/ 	.short	0x0030
        /*002c*/ 	.byte	0x00, 0xf4, 0x21, 0x00


	//----- nvinfo : EIATTR_KPARAM_INFO
	.align		4
.L_13:
        /*0030*/ 	.byte	0x04, 0x17
        /*0032*/ 	.short	(.L_15 - .L_14)
.L_14:
        /*0034*/ 	.word	0x00000000
        /*0038*/ 	.short	0x0008
        /*003a*/ 	.short	0x002c
        /*003c*/ 	.byte	0x00, 0xf0, 0x11, 0x00


	//----- nvinfo : EIATTR_KPARAM_INFO
	.align		4
.L_15:
        /*0040*/ 	.byte	0x04, 0x17
        /*0042*/ 	.short	(.L_17 - .L_16)
.L_16:
        /*0044*/ 	.word	0x00000000
        /*0048*/ 	.short	0x0007
        /*004a*/ 	.short	0x0028
        /*004c*/ 	.byte	0x00, 0xf0, 0x11, 0x00


	//----- nvinfo : EIATTR_KPARAM_INFO
	.align		4
.L_17:
        /*0050*/ 	.byte	0x04, 0x17
        /*0052*/ 	.short	(.L_19 - .L_18)
.L_18:
        /*0054*/ 	.word	0x00000000
        /*0058*/ 	.short	0x0006
        /*005a*/ 	.short	0x0024
        /*005c*/ 	.byte	0x00, 0xf0, 0x11, 0x00


	//----- nvinfo : EIATTR_KPARAM_INFO
	.align		4
.L_19:
        /*0060*/ 	.byte	0x04, 0x17
        /*0062*/ 	.short	(.L_21 - .L_20)
.L_20:
        /*0064*/ 	.word	0x00000000
        /*0068*/ 	.short	0x0005
        /*006a*/ 	.short	0x0020
        /*006c*/ 	.byte	0x00, 0xf0, 0x11, 0x00


	//----- nvinfo : EIATTR_KPARAM_INFO
	.align		4
.L_21:
        /*0070*/ 	.byte	0x04, 0x17
        /*0072*/ 	.short	(.L_23 - .L_22)
.L_22:
        /*0074*/ 	.word	0x00000000
        /*0078*/ 	.short	0x0004
        /*007a*/ 	.short	0x001c
        /*007c*/ 	.byte	0x00, 0xf0, 0x11, 0x00


	//----- nvinfo : EIATTR_KPARAM_INFO
	.align		4
.L_23:
        /*0080*/ 	.byte	0x04, 0x17
        /*0082*/ 	.short	(.L_25 - .L_24)
.L_24:
        /*0084*/ 	.word	0x00000000
        /*0088*/ 	.short	0x0003
        /*008a*/ 	.short	0x0018
        /*008c*/ 	.byte	0x00, 0xf0, 0x11, 0x00


	//----- nvinfo : EIATTR_KPARAM_INFO
	.align		4
.L_25:
        /*0090*/ 	.byte	0x04, 0x17
        /*0092*/ 	.short	(.L_27 - .L_26)
.L_26:
        /*0094*/ 	.word	0x00000000
        /*0098*/ 	.short	0x0002
        /*009a*/ 	.short	0x0010
        /*009c*/ 	.byte	0x00, 0xf4, 0x21, 0x00


	//----- nvinfo : EIATTR_KPARAM_INFO
	.align		4
.L_27:
        /*00a0*/ 	.byte	0x04, 0x17
        /*00a2*/ 	.short	(.L_29 - .L_28)
.L_28:
        /*00a4*/ 	.word	0x00000000
        /*00a8*/ 	.short	0x0001
        /*00aa*/ 	.short	0x0008
        /*00ac*/ 	.byte	0x00, 0xf4, 0x21, 0x00


	//----- nvinfo : EIATTR_KPARAM_INFO
	.align		4
.L_29:
        /*00b0*/ 	.byte	0x04, 0x17
        /*00b2*/ 	.short	(.L_31 - .L_30)
.L_30:
        /*00b4*/ 	.word	0x00000000
        /*00b8*/ 	.short	0x0000
        /*00ba*/ 	.short	0x0000
        /*00bc*/ 	.byte	0x00, 0xf4, 0x21, 0x00


	//----- nvinfo : EIATTR_MAXREG_COUNT
	.align		4
.L_31:
        /*00c0*/ 	.byte	0x03, 0x1b
        /*00c2*/ 	.short	0x00ff


	//----- nvinfo : EIATTR_EXIT_INSTR_OFFSETS
	.align		4
        /*00c4*/ 	.byte	0x04, 0x1c
        /*00c6*/ 	.short	(.L_33 - .L_32)


	//   ....[0]....
.L_32:
        /*00c8*/ 	.word	0x000008a0


	//   ....[1]....
        /*00cc*/ 	.word	0x00000910


	//----- nvinfo : EIATTR_REQNTID
	.align		4
.L_33:
        /*00d0*/ 	.byte	0x04, 0x10
        /*00d2*/ 	.short	(.L_35 - .L_34)
.L_34:
        /*00d4*/ 	.word	0x00000080
        /*00d8*/ 	.word	0x00000001
        /*00dc*/ 	.word	0x00000001
.L_35:


//--------------------- .nv.callgraph             --------------------------
	.section	.nv.callgraph,"",@"SHT_CUDA_CALLGRAPH"
	.align	4
	.sectionentsize	8
	.align		4
        /*0000*/ 	.word	0x00000000
	.align		4
        /*0004*/ 	.word	0xffffffff
	.align		4
        /*0008*/ 	.word	0x00000000
	.align		4
        /*000c*/ 	.word	0xfffffffe
	.align		4
        /*0010*/ 	.word	0x00000000
	.align		4
        /*0014*/ 	.word	0xfffffffd
	.align		4
        /*0018*/ 	.word	0x00000000
	.align		4
        /*001c*/ 	.word	0xfffffffc


//--------------------- .nv.rel.action            --------------------------
	.section	.nv.rel.action,"",@"SHT_CUDA_RELOCINFO"
	.align	8
	.sectionentsize	8
        /*0000*/ 	.byte	0x73, 0x00, 0x00, 0x00, 0x00, 0x00, 0x00, 0x00, 0x00, 0x00, 0x00, 0x11, 0x25, 0x00, 0x05, 0x36


//--------------------- .nv.constant0.matmul_kernel --------------------------
	.section	.nv.constant0.matmul_kernel,"a",@progbits
	.sectionflags	@""
	.align	4
.nv.constant0.matmul_kernel:
	.zero		408


//--------------------- .text.matmul_kernel       --------------------------
	.section	.text.matmul_kernel,"ax",@progbits
	.sectionflags	@"SHF_BARRIERS=1"
	.sectioninfo	@"SHI_REGISTERS=34"
	.align	128
        .global         matmul_kernel
        .type           matmul_kernel,@function
        .size           matmul_kernel,(.L_x_6 - matmul_kernel)
        .other          matmul_kernel,@"STO_CUDA_ENTRY STV_DEFAULT"
matmul_kernel:
.text.matmul_kernel:
[----:B------:R-:W-:Y:S02]  /*0000*/  IMAD.MOV.U32 R1, RZ, RZ, c[0x0][0x28] ;  /* 0x00000a00ff017624 */ /* 0x000fe400078e00ff */
[----:B------:R-:W0:Y:S01]  /*0010*/  S2UR UR4, SR_CTAID.Y ;  /* 0x00000000000479c3 */ /* 0x000e220000002600 */
[----:B------:R-:W-:-:S03]  /*0020*/  IMAD.MOV.U32 R2, RZ, RZ, c[0x0][0x180] ;  /* 0x00006000ff027624 */ /* 0x000fc600078e00ff */
[----:B------:R-:W1:Y:S02]  /*0030*/  S2R R0, SR_CTAID.X ;  /* 0x0000000000007919 */ /* 0x000e640000002500 */
[----:B------:R-:W-:Y:S02]  /*0040*/  ISETP.GE.AND P0, PT, R2, 0x1, PT ;  /* 0x000000010200780c */ /* 0x000fe40003f06270 */
[----:B------:R-:W2:Y:S01]  /*0050*/  S2R R7, SR_TID.X ;  /* 0x0000000000077919 */ /* 0x000ea20000002100 */
[----:B------:R-:W-:Y:S01]  /*0060*/  CS2R R2, SRZ ;  /* 0x0000000000027805 */ /* 0x000fe2000001ff00 */
[----:B0-----:R-:W-:Y:S01]  /*0070*/  USHF.L.U32 UR4, UR4, 0x4, URZ ;  /* 0x0000000404047899 */ /* 0x001fe2000800063f */
[----:B-1----:R-:W-:-:S07]  /*0080*/  IMAD.SHL.U32 R0, R0, 0x10, RZ ;  /* 0x0000001000007824 */ /* 0x002fce00078e00ff */
[----:B------:R-:W-:Y:S05]  /*0090*/  @!P0 BRA `(.L_x_0) ;  /* 0x0000069000008947 */ /* 0x000fea0003800000 */
[--C-:B--2---:R-:W-:Y:S01]  /*00a0*/  SHF.R.U32.HI R2, RZ, 0x4, R7.reuse ;  /* 0x00000004ff027819 */ /* 0x104fe20000011607 */
[----:B------:R-:W-:Y:S01]  /*00b0*/  IMAD.MOV.U32 R5, RZ, RZ, 0x4 ;  /* 0x00000004ff057424 */ /* 0x000fe200078e00ff */
[----:B------:R-:W-:Y:S01]  /*00c0*/  ISETP.LT.U32.AND P0, PT, RZ, c[0x0][0x180], PT ;  /* 0x00006000ff007a0c */ /* 0x000fe20003f01070 */
[----:B------:R-:W-:Y:S01]  /*00d0*/  IMAD.MOV.U32 R10, RZ, RZ, c[0x0][0x180] ;  /* 0x00006000ff0a7624 */ /* 0x000fe200078e00ff */
[----:B------:R-:W-:Y:S01]  /*00e0*/  SGXT.U32 R2, R2, 0x3 ;  /* 0x000000030202781a */ /* 0x000fe20000000000 */
[----:B------:R-:W-:Y:S01]  /*00f0*/  IMAD.MOV.U32 R6, RZ, RZ, RZ ;  /* 0x000000ffff067224 */ /* 0x000fe200078e00ff */
[----:B------:R-:W-:Y:S01]  /*0100*/  ISETP.GT.AND.EX P0, PT, RZ, RZ, PT, P0 ;  /* 0x000000ffff00720c */ /* 0x000fe20003f04300 */
[----:B------:R-:W-:Y:S01]  /*0110*/  IMAD.MOV.U32 R11, RZ, RZ, RZ ;  /* 0x000000ffff0b7224 */ /* 0x000fe200078e00ff */
[----:B------:R-:W-:Y:S02]  /*0120*/  IADD3 R2, R2, UR4, RZ ;  /* 0x0000000402027c10 */ /* 0x000fe4000fffe0ff */
[----:B------:R-:W-:-:S02]  /*0130*/  LOP3.LUT R4, R0, 0xf, R7, 0xf8, !PT ;  /* 0x0000000f00047812 */ /* 0x000fc400078ef807 */
[C---:B------:R-:W-:Y:S01]  /*0140*/  IADD3 R3, R2.reuse, 0x8, RZ ;  /* 0x0000000802037810 */ /* 0x040fe20007ffe0ff */
[----:B------:R-:W-:-:S04]  /*0150*/  IMAD R8, R2, c[0x0][0x184], RZ ;  /* 0x0000610002087a24 */ /* 0x000fc800078e02ff */
[----:B------:R-:W-:Y:S02]  /*0160*/  IMAD R3, R3, c[0x0][0x184], RZ ;  /* 0x0000610003037a24 */ /* 0x000fe400078e02ff */
[----:B------:R-:W-:-:S04]  /*0170*/  IMAD.WIDE R8, R8, R5, c[0x0][0x160] ;  /* 0x0000580008087625 */ /* 0x000fc800078e0205 */
[-C--:B------:R-:W-:Y:S02]  /*0180*/  IMAD.WIDE R12, R3, R5.reuse, c[0x0][0x160] ;  /* 0x00005800030c7625 */ /* 0x080fe400078e0205 */
[----:B------:R-:W-:Y:S02]  /*0190*/  CS2R R2, SRZ ;  /* 0x0000000000027805 */ /* 0x000fe4000001ff00 */
[----:B------:R-:W-:Y:S02]  /*01a0*/  IMAD.WIDE R4, R4, R5, c[0x0][0x168] ;  /* 0x00005a0004047625 */ /* 0x000fe400078e0205 */
[----:B------:R-:W-:Y:S05]  /*01b0*/  @!P0 BRA `(.L_x_1) ;  /* 0x0000047000008947 */ /* 0x000fea0003800000 */
[----:B------:R-:W-:Y:S02]  /*01c0*/  ISETP.GT.U32.AND P1, PT, R10, 0x3, PT ;  /* 0x000000030a00780c */ /* 0x000fe40003f24070 */
[----:B------:R-:W-:Y:S02]  /*01d0*/  PLOP3.LUT P0, PT, PT, PT, PT, 0x80, 0x0 ;  /* 0x000000000000781c */ /* 0x000fe40003f0f070 */
[----:B------:R-:W-:-:S12]  /*01e0*/  ISETP.GT.AND.EX P1, PT, R6, RZ, PT, P1 ;  /* 0x000000ff0600720c */ /* 0x000fd80003f24310 */
[----:B------:R-:W-:Y:S05]  /*01f0*/  @!P1 BRA `(.L_x_2) ;  /* 0x0000028000009947 */ /* 0x000fea0003800000 */
[----:B------:R-:W-:Y:S02]  /*0200*/  PLOP3.LUT P0, PT, PT, PT, PT, 0x8, 0x0 ;  /* 0x000000000000781c */ /* 0x000fe40003f0e170 */
.L_x_3:
[C-C-:B------:R-:W-:Y:S01]  /*0210*/  IMAD.WIDE R14, R11.reuse, 0x4, R4.reuse ;  /* 0x000000040b0e7825 */ /* 0x140fe200078e0204 */
[----:B------:R-:W-:Y:S01]  /*0220*/  IADD3 R11, R11, c[0x0][0x188], RZ ;  /* 0x000062000b0b7a10 */ /* 0x000fe20007ffe0ff */
[----:B------:R0:W2:Y:S04]  /*0230*/  LDG.E.SYS R22, [R8] ;  /* 0x0000000008167381 */ /* 0x0000a800001ee900 */
[C---:B------:R-:W-:Y:S01]  /*0240*/  IMAD.WIDE R16, R11.reuse, 0x4, R4 ;  /* 0x000000040b107825 */ /* 0x040fe200078e0204 */
[----:B------:R-:W-:Y:S01]  /*0250*/  IADD3 R11, R11, c[0x0][0x188], RZ ;  /* 0x000062000b0b7a10 */ /* 0x000fe20007ffe0ff */
[----:B------:R1:W2:Y:S04]  /*0260*/  LDG.E.SYS R23, [R14] ;  /* 0x000000000e177381 */ /* 0x0002a800001ee900 */
[----:B------:R0:W3:Y:S04]  /*0270*/  LDG.E.SYS R25, [R8+0x4] ;  /* 0x0000040008197381 */ /* 0x0000e800001ee900 */
[----:B------:R-:W3:Y:S01]  /*0280*/  LDG.E.SYS R16, [R16] ;  /* 0x0000000010107381 */ /* 0x000ee200001ee900 */
[----:B-1----:R-:W-:-:S02]  /*0290*/  IMAD.MOV.U32 R14, RZ, RZ, R12 ;  /* 0x000000ffff0e7224 */ /* 0x002fc400078e000c */
[----:B------:R-:W-:Y:S01]  /*02a0*/  IMAD.MOV.U32 R15, RZ, RZ, R13 ;  /* 0x000000ffff0f7224 */ /* 0x000fe200078e000d */
[C---:B------:R-:W-:Y:S01]  /*02b0*/  IADD3 R29, R11.reuse, c[0x0][0x188], RZ ;  /* 0x000062000b1d7a10 */ /* 0x040fe20007ffe0ff */
[--C-:B------:R-:W-:Y:S01]  /*02c0*/  IMAD.WIDE R18, R11, 0x4, R4.reuse ;  /* 0x000000040b127825 */ /* 0x100fe200078e0204 */
[----:B------:R0:W4:Y:S04]  /*02d0*/  LDG.E.SYS R27, [R8+0x8] ;  /* 0x00000800081b7381 */ /* 0x00012800001ee900 */
[----:B------:R0:W5:Y:S04]  /*02e0*/  LDG.E.SYS R31, [R8+0xc] ;  /* 0x00000c00081f7381 */ /* 0x00016800001ee900 */
[----:B------:R-:W4:Y:S01]  /*02f0*/  LDG.E.SYS R11, [R14] ;  /* 0x000000000e0b7381 */ /* 0x000f2200001ee900 */
[----:B------:R-:W-:-:S03]  /*0300*/  IMAD.WIDE R20, R29, 0x4, R4 ;  /* 0x000000041d147825 */ /* 0x000fc600078e0204 */
[----:B------:R-:W5:Y:S04]  /*0310*/  LDG.E.SYS R24, [R14+0x4] ;  /* 0x000004000e187381 */ /* 0x000f6800001ee900 */
[----:B------:R-:W5:Y:S04]  /*0320*/  LDG.E.SYS R18, [R18] ;  /* 0x0000000012127381 */ /* 0x000f6800001ee900 */
[----:B------:R-:W5:Y:S04]  /*0330*/  LDG.E.SYS R26, [R14+0x8] ;  /* 0x000008000e1a7381 */ /* 0x000f6800001ee900 */
[----:B------:R-:W5:Y:S04]  /*0340*/  LDG.E.SYS R20, [R20] ;  /* 0x0000000014147381 */ /* 0x000f6800001ee900 */
[----:B------:R-:W5:Y:S01]  /*0350*/  LDG.E.SYS R28, [R14+0xc] ;  /* 0x00000c000e1c7381 */ /* 0x000f6200001ee900 */
[----:B------:R-:W-:-:S04]  /*0360*/  IADD3 R10, P1, R10, -0x4, RZ ;  /* 0xfffffffc0a0a7810 */ /* 0x000fc80007f3e0ff */
[----:B------:R-:W-:Y:S02]  /*0370*/  IADD3.X R6, R6, -0x1, RZ, P1, !PT ;  /* 0xffffffff06067810 */ /* 0x000fe40000ffe4ff */
[----:B------:R-:W-:-:S04]  /*0380*/  ISETP.GT.U32.AND P1, PT, R10, 0x3, PT ;  /* 0x000000030a00780c */ /* 0x000fc80003f24070 */
[----:B------:R-:W-:Y:S02]  /*0390*/  ISETP.GT.AND.EX P1, PT, R6, RZ, PT, P1 ;  /* 0x000000ff0600720c */ /* 0x000fe40003f24310 */
[----:B------:R-:W-:-:S05]  /*03a0*/  IADD3 R12, P2, R14, 0x10, RZ ;  /* 0x000000100e0c7810 */ /* 0x000fca0007f5e0ff */
[----:B------:R-:W-:Y:S01]  /*03b0*/  IMAD.X R13, RZ, RZ, R15, P2 ;  /* 0x000000ffff0d7224 */ /* 0x000fe200010e060f */
[----:B0-----:R-:W-:-:S05]  /*03c0*/  IADD3 R8, P2, R8, 0x10, RZ ;  /* 0x0000001008087810 */ /* 0x001fca0007f5e0ff */
[----:B------:R-:W-:Y:S02]  /*03d0*/  IMAD.X R9, RZ, RZ, R9, P2 ;  /* 0x000000ffff097224 */ /* 0x000fe400010e0609 */
[----:B--2---:R-:W-:-:S04]  /*03e0*/  FFMA R22, R22, R23, R3 ;  /* 0x0000001716167223 */ /* 0x004fc80000000003 */
[----:B---3--:R-:W-:Y:S02]  /*03f0*/  FFMA R22, R25, R16, R22 ;  /* 0x0000001019167223 */ /* 0x008fe40000000016 */
[----:B----4-:R-:W-:-:S04]  /*0400*/  FFMA R11, R11, R23, R2 ;  /* 0x000000170b0b7223 */ /* 0x010fc80000000002 */
[----:B-----5:R-:W-:Y:S02]  /*0410*/  FFMA R11, R24, R16, R11 ;  /* 0x00000010180b7223 */ /* 0x020fe4000000000b */
[-C--:B------:R-:W-:Y:S02]  /*0420*/  FFMA R22, R27, R18.reuse, R22 ;  /* 0x000000121b167223 */ /* 0x080fe40000000016 */
[----:B------:R-:W-:Y:S02]  /*0430*/  FFMA R11, R26, R18, R11 ;  /* 0x000000121a0b7223 */ /* 0x000fe4000000000b */
[-C--:B------:R-:W-:Y:S02]  /*0440*/  FFMA R3, R31, R20.reuse, R22 ;  /* 0x000000141f037223 */ /* 0x080fe40000000016 */
[----:B------:R-:W-:Y:S01]  /*0450*/  FFMA R2, R28, R20, R11 ;  /* 0x000000141c027223 */ /* 0x000fe2000000000b */
[----:B------:R-:W-:Y:S01]  /*0460*/  IADD3 R11, R29, c[0x0][0x188], RZ ;  /* 0x000062001d0b7a10 */ /* 0x000fe20007ffe0ff */
[----:B------:R-:W-:Y:S05]  /*0470*/  @P1 BRA `(.L_x_3) ;  /* 0xfffffd9000001947 */ /* 0x000fea000383ffff */
.L_x_2:
[----:B------:R-:W-:-:S04]  /*0480*/  ISETP.GT.U32.AND P1, PT, R10, 0x1, PT ;  /* 0x000000010a00780c */ /* 0x000fc80003f24070 */
[----:B------:R-:W-:-:S12]  /*0490*/  ISETP.GT.AND.EX P1, PT, R6, RZ, PT, P1 ;  /* 0x000000ff0600720c */ /* 0x000fd80003f24310 */
[----:B------:R-:W-:Y:S05]  /*04a0*/  @!P1 BRA `(.L_x_4) ;  /* 0x0000015000009947 */ /* 0x000fea0003800000 */
[C---:B------:R-:W-:Y:S01]  /*04b0*/  IADD3 R19, R11.reuse, c[0x0][0x188], RZ ;  /* 0x000062000b137a10 */ /* 0x040fe20007ffe0ff */
[--C-:B------:R-:W-:Y:S01]  /*04c0*/  IMAD.WIDE R14, R11, 0x4, R4.reuse ;  /* 0x000000040b0e7825 */ /* 0x100fe200078e0204 */
[----:B------:R0:W2:Y:S03]  /*04d0*/  LDG.E.SYS R18, [R8] ;  /* 0x0000000008127381 */ /* 0x0000a600001ee900 */
[----:B------:R-:W-:Y:S01]  /*04e0*/  IMAD.WIDE R16, R19, 0x4, R4 ;  /* 0x0000000413107825 */ /* 0x000fe200078e0204 */
[----:B------:R1:W3:Y:S04]  /*04f0*/  LDG.E.SYS R11, [R12] ;  /* 0x000000000c0b7381 */ /* 0x0002e800001ee900 */
[----:B------:R-:W2:Y:S04]  /*0500*/  LDG.E.SYS R14, [R14] ;  /* 0x000000000e0e7381 */ /* 0x000ea800001ee900 */
[----:B------:R0:W4:Y:S04]  /*0510*/  LDG.E.SYS R20, [R8+0x4] ;  /* 0x0000040008147381 */ /* 0x00012800001ee900 */
[----:B------:R-:W4:Y:S04]  /*0520*/  LDG.E.SYS R16, [R16] ;  /* 0x0000000010107381 */ /* 0x000f2800001ee900 */
[----:B------:R1:W5:Y:S01]  /*0530*/  LDG.E.SYS R21, [R12+0x4] ;  /* 0x000004000c157381 */ /* 0x00036200001ee900 */
[----:B0-----:R-:W-:-:S02]  /*0540*/  IADD3 R8, P3, R8, 0x8, RZ ;  /* 0x0000000808087810 */ /* 0x001fc40007f7e0ff */
[----:B------:R-:W-:Y:S02]  /*0550*/  IADD3 R10, P1, R10, -0x2, RZ ;  /* 0xfffffffe0a0a7810 */ /* 0x000fe40007f3e0ff */
[----:B-1----:R-:W-:Y:S01]  /*0560*/  IADD3 R12, P2, R12, 0x8, RZ ;  /* 0x000000080c0c7810 */ /* 0x002fe20007f5e0ff */
[----:B------:R-:W-:Y:S01]  /*0570*/  IMAD.X R9, RZ, RZ, R9, P3 ;  /* 0x000000ffff097224 */ /* 0x000fe200018e0609 */
[----:B------:R-:W-:Y:S02]  /*0580*/  PLOP3.LUT P0, PT, PT, PT, PT, 0x8, 0x0 ;  /* 0x000000000000781c */ /* 0x000fe40003f0e170 */
[----:B------:R-:W-:Y:S01]  /*0590*/  IADD3.X R6, R6, -0x1, RZ, P1, !PT ;  /* 0xffffffff06067810 */ /* 0x000fe20000ffe4ff */
[----:B------:R-:W-:Y:S02]  /*05a0*/  IMAD.X R13, RZ, RZ, R13, P2 ;  /* 0x000000ffff0d7224 */ /* 0x000fe400010e060d */
[-C--:B--2---:R-:W-:Y:S02]  /*05b0*/  FFMA R3, R18, R14.reuse, R3 ;  /* 0x0000000e12037223 */ /* 0x084fe40000000003 */
[----:B---3--:R-:W-:Y:S01]  /*05c0*/  FFMA R2, R11, R14, R2 ;  /* 0x0000000e0b027223 */ /* 0x008fe20000000002 */
[----:B------:R-:W-:Y:S01]  /*05d0*/  IADD3 R11, R19, c[0x0][0x188], RZ ;  /* 0x00006200130b7a10 */ /* 0x000fe20007ffe0ff */
[----:B----4-:R-:W-:-:S02]  /*05e0*/  FFMA R3, R20, R16, R3 ;  /* 0x0000001014037223 */ /* 0x010fc40000000003 */
[----:B-----5:R-:W-:Y:S02]  /*05f0*/  FFMA R2, R21, R16, R2 ;  /* 0x0000001015027223 */ /* 0x020fe40000000002 */
.L_x_4:
[----:B------:R-:W-:-:S04]  /*0600*/  ISETP.NE.U32.AND P1, PT, R10, RZ, PT ;  /* 0x000000ff0a00720c */ /* 0x000fc80003f25070 */
[----:B------:R-:W-:-:S12]  /*0610*/  ISETP.NE.OR.EX P0, PT, R6, RZ, P0, P1 ;  /* 0x000000ff0600720c */ /* 0x000fd80000705710 */
[----:B------:R-:W-:Y:S05]  /*0620*/  @!P0 BRA `(.L_x_0) ;  /* 0x0000010000008947 */ /* 0x000fea0003800000 */
.L_x_1:
[----:B------:R-:W-:Y:S01]  /*0630*/  IMAD.WIDE R14, R11, 0x4, R4 ;  /* 0x000000040b0e7825 */ /* 0x000fe200078e0204 */
[----:B------:R0:W2:Y:S04]  /*0640*/  LDG.E.SYS R16, [R8] ;  /* 0x0000000008107381 */ /* 0x0000a800001ee900 */
[----:B------:R1:W3:Y:S04]  /*0650*/  LDG.E.SYS R17, [R12] ;  /* 0x000000000c117381 */ /* 0x0002e800001ee900 */
[----:B------:R-:W2:Y:S01]  /*0660*/  LDG.E.SYS R14, [R14] ;  /* 0x000000000e0e7381 */ /* 0x000ea200001ee900 */
[----:B------:R-:W-:-:S04]  /*0670*/  IADD3 R10, P0, R10, -0x1, RZ ;  /* 0xffffffff0a0a7810 */ /* 0x000fc80007f1e0ff */
[----:B------:R-:W-:Y:S02]  /*0680*/  IADD3.X R6, R6, -0x1, RZ, P0, !PT ;  /* 0xffffffff06067810 */ /* 0x000fe400007fe4ff */
[----:B------:R-:W-:-:S04]  /*0690*/  ISETP.NE.U32.AND P0, PT, R10, RZ, PT ;  /* 0x000000ff0a00720c */ /* 0x000fc80003f05070 */
[----:B------:R-:W-:Y:S02]  /*06a0*/  ISETP.NE.AND.EX P0, PT, R6, RZ, PT, P0 ;  /* 0x000000ff0600720c */ /* 0x000fe40003f05300 */
[----:B-1----:R-:W-:Y:S02]  /*06b0*/  IADD3 R12, P1, R12, 0x4, RZ ;  /* 0x000000040c0c7810 */ /* 0x002fe40007f3e0ff */
[----:B0-----:R-:W-:Y:S02]  /*06c0*/  IADD3 R8, P2, R8, 0x4, RZ ;  /* 0x0000000408087810 */ /* 0x001fe40007f5e0ff */
[----:B------:R-:W-:Y:S01]  /*06d0*/  IADD3 R11, R11, c[0x0][0x188], RZ ;  /* 0x000062000b0b7a10 */ /* 0x000fe20007ffe0ff */
[----:B------:R-:W-:Y:S02]  /*06e0*/  IMAD.X R13, RZ, RZ, R13, P1 ;  /* 0x000000ffff0d7224 */ /* 0x000fe400008e060d */
[----:B------:R-:W-:Y:S02]  /*06f0*/  IMAD.X R9, RZ, RZ, R9, P2 ;  /* 0x000000ffff097224 */ /* 0x000fe400010e0609 */
[----:B--2---:R-:W-:-:S02]  /*0700*/  FFMA R3, R16, R14, R3 ;  /* 0x0000000e10037223 */ /* 0x004fc40000000003 */
[----:B---3--:R-:W-:Y:S01]  /*0710*/  FFMA R2, R17, R14, R2 ;  /* 0x0000000e11027223 */ /* 0x008fe20000000002 */
[----:B------:R-:W-:Y:S05]  /*0720*/  @P0 BRA `(.L_x_1) ;  /* 0xffffff0000000947 */ /* 0x000fea000383ffff */
.L_x_0:
[--C-:B--2---:R-:W-:Y:S01]  /*0730*/  SHF.R.U32.HI R4, RZ, 0x1, R7.reuse ;  /* 0x00000001ff047819 */ /* 0x104fe20000011607 */
[C---:B------:R-:W-:Y:S01]  /*0740*/  IMAD.SHL.U32 R5, R7.reuse, 0x2, RZ ;  /* 0x0000000207057824 */ /* 0x040fe200078e00ff */
[----:B------:R-:W-:Y:S02]  /*0750*/  LOP3.LUT R6, R7, 0x7f, RZ, 0xc0, !PT ;  /* 0x0000007f07067812 */ /* 0x000fe400078ec0ff */
[----:B------:R-:W-:Y:S02]  /*0760*/  SHF.R.U32.HI R10, RZ, 0x3, R7 ;  /* 0x00000003ff0a7819 */ /* 0x000fe40000011607 */
[----:B------:R-:W-:Y:S02]  /*0770*/  LOP3.LUT R7, R4, 0x38, RZ, 0xc0, !PT ;  /* 0x0000003804077812 */ /* 0x000fe400078ec0ff */
[----:B------:R-:W-:Y:S02]  /*0780*/  LOP3.LUT R9, R6, 0x80, RZ, 0xfc, !PT ;  /* 0x0000008006097812 */ /* 0x000fe400078efcff */
[----:B------:R-:W-:Y:S01]  /*0790*/  SGXT.U32 R4, R10, 0x4 ;  /* 0x000000040a04781a */ /* 0x000fe20000000000 */
[----:B------:R-:W-:Y:S01]  /*07a0*/  IMAD R10, R6, 0x4, R7 ;  /* 0x00000004060a7824 */ /* 0x000fe200078e0207 */
[----:B------:R-:W-:-:S02]  /*07b0*/  LOP3.LUT R7, R0, 0xe, R5, 0xf8, !PT ;  /* 0x0000000e00077812 */ /* 0x000fc400078ef805 */
[----:B------:R-:W-:Y:S02]  /*07c0*/  SHF.R.U32.HI R9, RZ, 0x1, R9 ;  /* 0x00000001ff097819 */ /* 0x000fe40000011609 */
[----:B------:R-:W-:Y:S02]  /*07d0*/  LOP3.LUT R4, R4, UR4, RZ, 0xfc, !PT ;  /* 0x0000000404047c12 */ /* 0x000fe4000f8efcff */
[----:B------:R-:W-:Y:S01]  /*07e0*/  ISETP.GE.AND P0, PT, R7, c[0x0][0x17c], PT ;  /* 0x00005f0007007a0c */ /* 0x000fe20003f06270 */
[----:B------:R-:W-:Y:S01]  /*07f0*/  STS [R10], R3 ;  /* 0x000000030a007388 */ /* 0x000fe20000000800 */
[----:B------:R-:W-:Y:S02]  /*0800*/  LOP3.LUT R9, R9, 0x78, RZ, 0xc0, !PT ;  /* 0x0000007809097812 */ /* 0x000fe400078ec0ff */
[----:B------:R-:W-:Y:S02]  /*0810*/  ISETP.LT.AND P0, PT, R4, c[0x0][0x178], !P0 ;  /* 0x00005e0004007a0c */ /* 0x000fe40004701270 */
[C---:B------:R-:W-:Y:S01]  /*0820*/  LOP3.LUT R8, R5.reuse, 0xf0, RZ, 0xc0, !PT ;  /* 0x000000f005087812 */ /* 0x040fe200078ec0ff */
[----:B------:R-:W-:Y:S01]  /*0830*/  IMAD R9, R6, 0x4, R9 ;  /* 0x0000000406097824 */ /* 0x000fe200078e0209 */
[----:B------:R-:W-:-:S02]  /*0840*/  LOP3.LUT R5, R5, 0xe, RZ, 0xc0, !PT ;  /* 0x0000000e05057812 */ /* 0x000fc400078ec0ff */
[----:B------:R-:W-:-:S05]  /*0850*/  SHF.R.U32.HI R11, RZ, 0x1, R8 ;  /* 0x00000001ff0b7819 */ /* 0x000fca0000011608 */
[----:B------:R-:W-:Y:S01]  /*0860*/  IMAD R8, R8, 0x4, R11 ;  /* 0x0000000408087824 */ /* 0x000fe200078e020b */
[----:B------:R-:W-:Y:S03]  /*0870*/  STS [R9+0x200], R2 ;  /* 0x0002000209007388 */ /* 0x000fe60000000800 */
[----:B------:R-:W-:Y:S01]  /*0880*/  IMAD R5, R5, 0x4, R8 ;  /* 0x0000000405057824 */ /* 0x000fe200078e0208 */
[----:B------:R-:W-:Y:S05]  /*0890*/  BAR.SYNC 0x0 ;  /* 0x0000000000007b1d */ /* 0x000fea0000000000 */
[----:B------:R-:W-:Y:S05]  /*08a0*/  @!P0 EXIT ;  /* 0x000000000000894d */ /* 0x000fea0003800000 */
[----:B------:R-:W0:Y:S01]  /*08b0*/  LDS.U.64 R8, [R5] ;  /* 0x0000000005087984 */ /* 0x000e220000001a00 */
[----:B------:R-:W-:-:S02]  /*08c0*/  IMAD.MOV.U32 R3, RZ, RZ, 0x4 ;  /* 0x00000004ff037424 */ /* 0x000fc400078e00ff */
[----:B------:R-:W-:-:S04]  /*08d0*/  IMAD R2, R4, c[0x0][0x18c], RZ ;  /* 0x0000630004027a24 */ /* 0x000fc800078e02ff */
[----:B------:R-:W-:-:S06]  /*08e0*/  IMAD.WIDE R2, R2, R3, c[0x0][0x170] ;  /* 0x00005c0002027625 */ /* 0x000fcc00078e0203 */
[----:B------:R-:W-:-:S08]  /*08f0*/  IMAD.WIDE R2, R7, 0x4, R2 ;  /* 0x0000000407027825 */ /* 0x000fd000078e0202 */
[----:B0-----:R-:W-:Y:S01]  /*0900*/  STG.E.64.SYS [R2], R8 ;  /* 0x0000000802007386 */ /* 0x001fe2000010eb00 */
[----:B------:R-:W-:Y:S05]  /*0910*/  EXIT ;  /* 0x000000000000794d */ /* 0x000fea0003800000 */
.L_x_5:
[----:B------:R-:W-:-:S00]  /*0920*/  BRA `(.L_x_5) ;  /* 0xfffffff000007947 */ /* 0x000fc0000383ffff */
[----:B------:R-:W-:-:S00]  /*0930*/  NOP ;  /* 0x0000000000007918 */ /* 0x000fc00000000000 */
[----:B------:R-:W-:-:S00]  /*0940*/  NOP ;  /* 0x0000000000007918 */ /* 0x000fc00000000000 */
[----:B------:R-:W-:-:S00]  /*0950*/  NOP ;  /* 0x0000000000007918 */ /* 0x000fc00000000000 */
[----:B------:R-:W-:-:S00]  /*0960*/  NOP ;  /* 0x0000000000007918 */ /* 0x000fc00000000000 */
[----:B------:R-:W-:-:S00]  /*0970*/  NOP ;  /* 0x0000000000007918 */ /* 0x000fc00000000000 */
.L_x_6:


//--------------------- .nv.shared.matmul_kernel  --------------------------
	.section	.nv.shared.matmul_kernel,"aw",@nobits
	.sectionflags	@""
	.align	16
